//
// Generated by NVIDIA NVVM Compiler
//
// Compiler Build ID: CL-36424714
// Cuda compilation tools, release 13.0, V13.0.88
// Based on NVVM 20.0.0
//

.version 9.0
.target sm_100
.address_size 64

	// .globl	_Z4multPKffPfi

.visible .entry _Z4multPKffPfi(
	.param .u64 .ptr .align 1 _Z4multPKffPfi_param_0,
	.param .f32 _Z4multPKffPfi_param_1,
	.param .u64 .ptr .align 1 _Z4multPKffPfi_param_2,
	.param .u32 _Z4multPKffPfi_param_3
)
{
	.reg .pred 	%p<2>;
	.reg .b32 	%r<6>;
	.reg .b32 	%f<4>;
	.reg .b64 	%rd<8>;

	ld.param.u64 	%rd1, [_Z4multPKffPfi_param_0];
	ld.param.f32 	%f1, [_Z4multPKffPfi_param_1];
	ld.param.u64 	%rd2, [_Z4multPKffPfi_param_2];
	ld.param.u32 	%r2, [_Z4multPKffPfi_param_3];
	mov.u32 	%r3, %ctaid.x;
	mov.u32 	%r4, %ntid.x;
	mov.u32 	%r5, %tid.x;
	mad.lo.s32 	%r1, %r3, %r4, %r5;
	setp.ge.s32 	%p1, %r1, %r2;
	@%p1 bra 	$L__BB0_2;
	cvta.to.global.u64 	%rd3, %rd1;
	cvta.to.global.u64 	%rd4, %rd2;
	mul.wide.s32 	%rd5, %r1, 4;
	add.s64 	%rd6, %rd3, %rd5;
	ld.global.f32 	%f2, [%rd6];
	mul.f32 	%f3, %f1, %f2;
	add.s64 	%rd7, %rd4, %rd5;
	st.global.f32 	[%rd7], %f3;
$L__BB0_2:
	ret;

}


// ===== COMPILED SASS (sm_100) =====

	.target	sm_100

	.elftype	@"ET_EXEC"


//--------------------- .note.nv.tkinfo           --------------------------
	.section	.note.nv.tkinfo,"",@"SHT_NOTE"
	.sectionflags	@"SHF_NOTE_NV_TKINFO"
	.tkinfo
        /*0018*/ 	.word	0x00000002
        /*0030*/ 	.string	""
        /*0030*/ 	.string	"ptxas"
        /*0030*/ 	.string	"Cuda compilation tools, release 13.0, V13.0.88"
        /*0030*/ 	.string	"Build cuda_13.0.r13.0/compiler.36424714_0"
        /*0030*/ 	.string	"-arch sm_100 -m 64 "



//--------------------- .note.nv.cuinfo           --------------------------
	.section	.note.nv.cuinfo,"",@"SHT_NOTE"
	.sectionflags	@"SHF_NOTE_NV_CUINFO"
        /*0018*/ 	.short	0x0002
        /*001a*/ 	.short	0x0064
        /*001c*/ 	.short	0x0082
	.zero		2


//--------------------- .nv.info                  --------------------------
	.section	.nv.info,"",@"SHT_CUDA_INFO"
	.align	4


	//----- nvinfo : EIATTR_REGCOUNT
	.align		4
        /*0000*/ 	.byte	0x04, 0x2f
        /*0002*/ 	.short	(.L_1 - .L_0)
	.align		4
.L_0:
        /*0004*/ 	.word	index@(_Z4multPKffPfi)
        /*0008*/ 	.word	0x0000000a


	//----- nvinfo : EIATTR_FRAME_SIZE
	.align		4
.L_1:
        /*000c*/ 	.byte	0x04, 0x11
        /*000e*/ 	.short	(.L_3 - .L_2)
	.align		4
.L_2:
        /*0010*/ 	.word	index@(_Z4multPKffPfi)
        /*0014*/ 	.word	0x00000000


	//----- nvinfo : EIATTR_MIN_STACK_SIZE
	.align		4
.L_3:
        /*0018*/ 	.byte	0x04, 0x12
        /*001a*/ 	.short	(.L_5 - .L_4)
	.align		4
.L_4:
        /*001c*/ 	.word	index@(_Z4multPKffPfi)
        /*0020*/ 	.word	0x00000000
.L_5:


//--------------------- .nv.compat                --------------------------
	.section	.nv.compat,"",@"SHT_CUDA_COMPAT_INFO"
	.align	4
        /*0000*/ 	.byte	0x02, 0x09, 0x00, 0x00, 0x02, 0x02, 0x01, 0x00, 0x02, 0x05, 0x05, 0x00, 0x03, 0x07, 0x01, 0x01
        /*0010*/ 	.byte	0x02, 0x03, 0x00, 0x00, 0x02, 0x06, 0x01, 0x00, 0x04, 0x0b, 0x08, 0x00, 0x09, 0x00, 0x00, 0x00
        /*0020*/ 	.byte	0x00, 0x00, 0x00, 0x00


//--------------------- .nv.info._Z4multPKffPfi   --------------------------
	.section	.nv.info._Z4multPKffPfi,"",@"SHT_CUDA_INFO"
	.sectionflags	@""
	.align	4


	//----- nvinfo : EIATTR_CUDA_API_VERSION
	.align		4
        /*0000*/ 	.byte	0x04, 0x37
        /*0002*/ 	.short	(.L_7 - .L_6)
.L_6:
        /*0004*/ 	.word	0x00000082


	//----- nvinfo : EIATTR_KPARAM_INFO
	.align		4
.L_7:
        /*0008*/ 	.byte	0x04, 0x17
        /*000a*/ 	.short	(.L_9 - .L_8)
.L_8:
        /*000c*/ 	.word	0x00000000
        /*0010*/ 	.short	0x0003
        /*0012*/ 	.short	0x0018
        /*0014*/ 	.byte	0x00, 0xf0, 0x11, 0x00


	//----- nvinfo : EIATTR_KPARAM_INFO
	.align		4
.L_9:
        /*0018*/ 	.byte	0x04, 0x17
        /*001a*/ 	.short	(.L_11 - .L_10)
.L_10:
        /*001c*/ 	.word	0x00000000
        /*0020*/ 	.short	0x0002
        /*0022*/ 	.short	0x0010
        /*0024*/ 	.byte	0x00, 0xf5, 0x21, 0x00


	//----- nvinfo : EIATTR_KPARAM_INFO
	.align		4
.L_11:
        /*0028*/ 	.byte	0x04, 0x17
        /*002a*/ 	.short	(.L_13 - .L_12)
.L_12:
        /*002c*/ 	.word	0x00000000
        /*0030*/ 	.short	0x0001
        /*0032*/ 	.short	0x0008
        /*0034*/ 	.byte	0x00, 0xf0, 0x11, 0x00


	//----- nvinfo : EIATTR_KPARAM_INFO
	.align		4
.L_13:
        /*0038*/ 	.byte	0x04, 0x17
        /*003a*/ 	.short	(.L_15 - .L_14)
.L_14:
        /*003c*/ 	.word	0x00000000
        /*0040*/ 	.short	0x0000
        /*0042*/ 	.short	0x0000
        /*0044*/ 	.byte	0x00, 0xf5, 0x21, 0x00


	//----- nvinfo : EIATTR_SPARSE_MMA_MASK
	.align		4
.L_15:
        /*0048*/ 	.byte	0x03, 0x50
        /*004a*/ 	.short	0x0000


	//----- nvinfo : EIATTR_MAXREG_COUNT
	.align		4
        /*004c*/ 	.byte	0x03, 0x1b
        /*004e*/ 	.short	0x00ff


	//----- nvinfo : EIATTR_MERCURY_ISA_VERSION
	.align		4
        /*0050*/ 	.byte	0x03, 0x5f
        /*0052*/ 	.short	0x0101


	//----- nvinfo : EIATTR_VRC_CTA_INIT_COUNT
	.align		4
        /*0054*/ 	.byte	0x02, 0x4a
	.zero		1
	.zero		1


	//----- nvinfo : EIATTR_EXIT_INSTR_OFFSETS
	.align		4
        /*0058*/ 	.byte	0x04, 0x1c
        /*005a*/ 	.short	(.L_17 - .L_16)


	//   ....[0]....
.L_16:
        /*005c*/ 	.word	0x00000070


	//   ....[1]....
        /*0060*/ 	.word	0x00000110


	//----- nvinfo : EIATTR_CBANK_PARAM_SIZE
	.align		4
.L_17:
        /*0064*/ 	.byte	0x03, 0x19
        /*0066*/ 	.short	0x001c


	//----- nvinfo : EIATTR_PARAM_CBANK
	.align		4
        /*0068*/ 	.byte	0x04, 0x0a
        /*006a*/ 	.short	(.L_19 - .L_18)
	.align		4
.L_18:
        /*006c*/ 	.word	index@(.nv.constant0._Z4multPKffPfi)
        /*0070*/ 	.short	0x0380
        /*0072*/ 	.short	0x001c


	//----- nvinfo : EIATTR_SW_WAR
	.align		4
.L_19:
        /*0074*/ 	.byte	0x04, 0x36
        /*0076*/ 	.short	(.L_21 - .L_20)
.L_20:
        /*0078*/ 	.word	0x00000008
.L_21:


//--------------------- .nv.callgraph             --------------------------
	.section	.nv.callgraph,"",@"SHT_CUDA_CALLGRAPH"
	.align	4
	.sectionentsize	8
	.align		4
        /*0000*/ 	.word	0x00000000
	.align		4
        /*0004*/ 	.word	0xffffffff
	.align		4
        /*0008*/ 	.word	0x00000000
	.align		4
        /*000c*/ 	.word	0xfffffffe
	.align		4
        /*0010*/ 	.word	0x00000000
	.align		4
        /*0014*/ 	.word	0xfffffffd
	.align		4
        /*0018*/ 	.word	0x00000000
	.align		4
        /*001c*/ 	.word	0xfffffffc


//--------------------- .text._Z4multPKffPfi      --------------------------
	.section	.text._Z4multPKffPfi,"ax",@progbits
	.align	128
        .global         _Z4multPKffPfi
        .type           _Z4multPKffPfi,@function
        .size           _Z4multPKffPfi,(.L_x_1 - _Z4multPKffPfi)
        .other          _Z4multPKffPfi,@"STO_CUDA_ENTRY STV_DEFAULT"
_Z4multPKffPfi:
.text._Z4multPKffPfi:
[----:B------:R-:W-:Y:S01]  /*0000*/  LDC R1, c[0x0][0x37c] ;  /* 0x0000df00ff017b82 */ /* 0x000fe20000000800 */
[----:B------:R-:W0:Y:S07]  /*0010*/  S2R R0, SR_TID.X ;  /* 0x0000000000007919 */ /* 0x000e2e0000002100 */
[----:B------:R-:W0:Y:S01]  /*0020*/  S2UR UR4, SR_CTAID.X ;  /* 0x00000000000479c3 */ /* 0x000e220000002500 */
[----:B------:R-:W1:Y:S07]  /*0030*/  LDCU UR5, c[0x0][0x398] ;  /* 0x00007300ff0577ac */ /* 0x000e6e0008000800 */
[----:B------:R-:W0:Y:S02]  /*0040*/  LDC R7, c[0x0][0x360] ;  /* 0x0000d800ff077b82 */ /* 0x000e240000000800 */
[----:B0-----:R-:W-:-:S05]  /*0050*/  IMAD R7, R7, UR4, R0 ;  /* 0x0000000407077c24 */ /* 0x001fca000f8e0200 */
[----:B-1----:R-:W-:-:S13]  /*0060*/  ISETP.GE.AND P0, PT, R7, UR5, PT ;  /* 0x0000000507007c0c */ /* 0x002fda000bf06270 */
[----:B------:R-:W-:Y:S05]  /*0070*/  @P0 EXIT ;  /* 0x000000000000094d */ /* 0x000fea0003800000 */
[----:B------:R-:W0:Y:S01]  /*0080*/  LDC.64 R2, c[0x0][0x380] ;  /* 0x0000e000ff027b82 */ /* 0x000e220000000a00 */
[----:B------:R-:W1:Y:S01]  /*0090*/  LDCU.64 UR4, c[0x0][0x358] ;  /* 0x00006b00ff0477ac */ /* 0x000e620008000a00 */
[----:B------:R-:W2:Y:S06]  /*00a0*/  LDCU UR6, c[0x0][0x388] ;  /* 0x00007100ff0677ac */ /* 0x000eac0008000800 */
[----:B------:R-:W3:Y:S01]  /*00b0*/  LDC.64 R4, c[0x0][0x390] ;  /* 0x0000e400ff047b82 */ /* 0x000ee20000000a00 */
[----:B0-----:R-:W-:-:S06]  /*00c0*/  IMAD.WIDE R2, R7, 0x4, R2 ;  /* 0x0000000407027825 */ /* 0x001fcc00078e0202 */
[----:B-1----:R-:W2:Y:S01]  /*00d0*/  LDG.E R2, desc[UR4][R2.64] ;  /* 0x0000000402027981 */ /* 0x002ea2000c1e1900 */
[----:B---3--:R-:W-:-:S04]  /*00e0*/  IMAD.WIDE R4, R7, 0x4, R4 ;  /* 0x0000000407047825 */ /* 0x008fc800078e0204 */
[----:B--2---:R-:W-:-:S05]  /*00f0*/  FMUL R7, R2, UR6 ;  /* 0x0000000602077c20 */ /* 0x004fca0008400000 */
[----:B------:R-:W-:Y:S01]  /*0100*/  STG.E desc[UR4][R4.64], R7 ;  /* 0x0000000704007986 */ /* 0x000fe2000c101904 */
[----:B------:R-:W-:Y:S05]  /*0110*/  EXIT ;  /* 0x000000000000794d */ /* 0x000fea0003800000 */
.L_x_0:
[----:B------:R-:W-:-:S00]  /*0120*/  BRA `(.L_x_0) ;  /* 0xfffffffc00fc7947 */ /* 0x000fc0000383ffff */
[----:B------:R-:W-:-:S00]  /*0130*/  NOP ;  /* 0x0000000000007918 */ /* 0x000fc00000000000 */
        /* <DEDUP_REMOVED lines=12> */
.L_x_1:


//--------------------- .nv.shared.reserved.0     --------------------------
	.section	.nv.shared.reserved.0,"aw",@nobits
	.weak		__nv_reservedSMEM_offset_0_alias
	.size		__nv_reservedSMEM_offset_0_alias, 0, 64
	.other		__nv_reservedSMEM_offset_0_alias,@"STO_CUDA_RESERVED_SHARED STV_DEFAULT"
__nv_reservedSMEM_offset_0_alias:
	.zero		0
	.zero		64


//--------------------- .nv.constant0._Z4multPKffPfi --------------------------
	.section	.nv.constant0._Z4multPKffPfi,"a",@progbits
	.sectionflags	@""
	.align	4
.nv.constant0._Z4multPKffPfi:
	.zero		924


//--------------------- SYMBOLS --------------------------

	.type		.nv.reservedSmem.offset0,@object
	.size		.nv.reservedSmem.offset0,0x4
